//
// Generated by NVIDIA NVVM Compiler
//
// Compiler Build ID: CL-36424714
// Cuda compilation tools, release 13.0, V13.0.88
// Based on NVVM 20.0.0
//

.version 9.0
.target sm_100
.address_size 64

	// .globl	conv1d_kernel

.visible .entry conv1d_kernel(
	.param .u64 .ptr .align 1 conv1d_kernel_param_0,
	.param .u64 .ptr .align 1 conv1d_kernel_param_1,
	.param .u64 .ptr .align 1 conv1d_kernel_param_2,
	.param .u64 .ptr .align 1 conv1d_kernel_param_3,
	.param .u32 conv1d_kernel_param_4,
	.param .u32 conv1d_kernel_param_5,
	.param .u32 conv1d_kernel_param_6,
	.param .u32 conv1d_kernel_param_7,
	.param .u32 conv1d_kernel_param_8,
	.param .u32 conv1d_kernel_param_9,
	.param .u32 conv1d_kernel_param_10
)
{
	.reg .pred 	%p<62>;
	.reg .b32 	%r<75>;
	.reg .b32 	%f<101>;
	.reg .b64 	%rd<30>;

	ld.param.u64 	%rd11, [conv1d_kernel_param_0];
	ld.param.u64 	%rd12, [conv1d_kernel_param_1];
	ld.param.u64 	%rd9, [conv1d_kernel_param_2];
	ld.param.u32 	%r32, [conv1d_kernel_param_4];
	ld.param.u32 	%r26, [conv1d_kernel_param_5];
	ld.param.u32 	%r27, [conv1d_kernel_param_6];
	ld.param.u32 	%r28, [conv1d_kernel_param_7];
	ld.param.u32 	%r29, [conv1d_kernel_param_8];
	ld.param.u32 	%r30, [conv1d_kernel_param_9];
	ld.param.u32 	%r31, [conv1d_kernel_param_10];
	cvta.to.global.u64 	%rd1, %rd12;
	cvta.to.global.u64 	%rd2, %rd11;
	mov.u32 	%r1, %ctaid.z;
	mov.u32 	%r2, %ctaid.y;
	mov.u32 	%r33, %ctaid.x;
	mov.u32 	%r34, %ntid.x;
	mov.u32 	%r35, %tid.x;
	mad.lo.s32 	%r36, %r33, %r34, %r35;
	shl.b32 	%r37, %r31, 1;
	sub.s32 	%r38, %r28, %r29;
	add.s32 	%r39, %r38, %r37;
	div.s32 	%r40, %r39, %r30;
	setp.ge.s32 	%p1, %r1, %r32;
	setp.ge.s32 	%p2, %r2, %r27;
	or.pred  	%p3, %p1, %p2;
	setp.gt.s32 	%p4, %r36, %r40;
	or.pred  	%p5, %p3, %p4;
	@%p5 bra 	$L__BB0_48;
	setp.eq.s64 	%p6, %rd9, 0;
	mov.f32 	%f79, 0f00000000;
	@%p6 bra 	$L__BB0_3;
	cvta.to.global.u64 	%rd13, %rd9;
	mul.wide.u32 	%rd14, %r2, 4;
	add.s64 	%rd15, %rd13, %rd14;
	ld.global.f32 	%f79, [%rd15];
$L__BB0_3:
	setp.lt.s32 	%p7, %r26, 1;
	@%p7 bra 	$L__BB0_47;
	setp.lt.s32 	%p8, %r29, 1;
	mul.lo.s32 	%r41, %r30, %r36;
	sub.s32 	%r5, %r41, %r31;
	@%p8 bra 	$L__BB0_47;
	and.b32  	%r6, %r29, 7;
	and.b32  	%r7, %r29, 3;
	and.b32  	%r8, %r29, 2147483640;
	and.b32  	%r9, %r29, 1;
	mul.lo.s32 	%r10, %r26, %r1;
	mov.b32 	%r70, 0;
$L__BB0_6:
	setp.lt.u32 	%p9, %r29, 8;
	add.s32 	%r44, %r70, %r10;
	mul.lo.s32 	%r12, %r44, %r28;
	mad.lo.s32 	%r45, %r26, %r2, %r70;
	mul.lo.s32 	%r13, %r45, %r29;
	mov.b32 	%r73, 0;
	@%p9 bra 	$L__BB0_25;
	mov.b32 	%r71, 0;
$L__BB0_8:
	.pragma "nounroll";
	add.s32 	%r15, %r5, %r71;
	setp.lt.s32 	%p10, %r15, 0;
	setp.ge.s32 	%p11, %r15, %r28;
	add.s32 	%r47, %r15, %r12;
	mul.wide.s32 	%rd16, %r47, 4;
	add.s64 	%rd3, %rd2, %rd16;
	add.s32 	%r48, %r71, %r13;
	mul.wide.s32 	%rd17, %r48, 4;
	add.s64 	%rd4, %rd1, %rd17;
	or.pred  	%p12, %p10, %p11;
	@%p12 bra 	$L__BB0_10;
	ld.global.f32 	%f44, [%rd3];
	ld.global.f32 	%f45, [%rd4];
	fma.rn.f32 	%f79, %f44, %f45, %f79;
$L__BB0_10:
	add.s32 	%r49, %r15, 1;
	setp.lt.s32 	%p13, %r49, 0;
	setp.ge.s32 	%p14, %r49, %r28;
	or.pred  	%p15, %p13, %p14;
	@%p15 bra 	$L__BB0_12;
	ld.global.f32 	%f46, [%rd3+4];
	ld.global.f32 	%f47, [%rd4+4];
	fma.rn.f32 	%f79, %f46, %f47, %f79;
$L__BB0_12:
	add.s32 	%r50, %r15, 2;
	setp.lt.s32 	%p16, %r50, 0;
	setp.ge.s32 	%p17, %r50, %r28;
	or.pred  	%p18, %p16, %p17;
	@%p18 bra 	$L__BB0_14;
	ld.global.f32 	%f48, [%rd3+8];
	ld.global.f32 	%f49, [%rd4+8];
	fma.rn.f32 	%f79, %f48, %f49, %f79;
$L__BB0_14:
	add.s32 	%r51, %r15, 3;
	setp.lt.s32 	%p19, %r51, 0;
	setp.ge.s32 	%p20, %r51, %r28;
	or.pred  	%p21, %p19, %p20;
	@%p21 bra 	$L__BB0_16;
	ld.global.f32 	%f50, [%rd3+12];
	ld.global.f32 	%f51, [%rd4+12];
	fma.rn.f32 	%f79, %f50, %f51, %f79;
$L__BB0_16:
	add.s32 	%r52, %r15, 4;
	setp.lt.s32 	%p22, %r52, 0;
	setp.ge.s32 	%p23, %r52, %r28;
	or.pred  	%p24, %p22, %p23;
	@%p24 bra 	$L__BB0_18;
	ld.global.f32 	%f52, [%rd3+16];
	ld.global.f32 	%f53, [%rd4+16];
	fma.rn.f32 	%f79, %f52, %f53, %f79;
$L__BB0_18:
	add.s32 	%r53, %r15, 5;
	setp.lt.s32 	%p25, %r53, 0;
	setp.ge.s32 	%p26, %r53, %r28;
	or.pred  	%p27, %p25, %p26;
	@%p27 bra 	$L__BB0_20;
	ld.global.f32 	%f54, [%rd3+20];
	ld.global.f32 	%f55, [%rd4+20];
	fma.rn.f32 	%f79, %f54, %f55, %f79;
$L__BB0_20:
	add.s32 	%r54, %r15, 6;
	setp.lt.s32 	%p28, %r54, 0;
	setp.ge.s32 	%p29, %r54, %r28;
	or.pred  	%p30, %p28, %p29;
	@%p30 bra 	$L__BB0_22;
	ld.global.f32 	%f56, [%rd3+24];
	ld.global.f32 	%f57, [%rd4+24];
	fma.rn.f32 	%f79, %f56, %f57, %f79;
$L__BB0_22:
	add.s32 	%r55, %r15, 7;
	setp.lt.s32 	%p31, %r55, 0;
	setp.ge.s32 	%p32, %r55, %r28;
	or.pred  	%p33, %p31, %p32;
	@%p33 bra 	$L__BB0_24;
	ld.global.f32 	%f58, [%rd3+28];
	ld.global.f32 	%f59, [%rd4+28];
	fma.rn.f32 	%f79, %f58, %f59, %f79;
$L__BB0_24:
	add.s32 	%r71, %r71, 8;
	setp.ne.s32 	%p34, %r71, %r8;
	mov.u32 	%r73, %r8;
	@%p34 bra 	$L__BB0_8;
$L__BB0_25:
	setp.eq.s32 	%p35, %r6, 0;
	@%p35 bra 	$L__BB0_46;
	add.s32 	%r56, %r6, -1;
	setp.lt.u32 	%p36, %r56, 3;
	@%p36 bra 	$L__BB0_36;
	add.s32 	%r18, %r5, %r73;
	setp.lt.s32 	%p37, %r18, 0;
	setp.ge.s32 	%p38, %r18, %r28;
	add.s32 	%r57, %r18, %r12;
	mul.wide.s32 	%rd18, %r57, 4;
	add.s64 	%rd5, %rd2, %rd18;
	add.s32 	%r58, %r73, %r13;
	mul.wide.s32 	%rd19, %r58, 4;
	add.s64 	%rd6, %rd1, %rd19;
	or.pred  	%p39, %p37, %p38;
	@%p39 bra 	$L__BB0_29;
	ld.global.f32 	%f61, [%rd5];
	ld.global.f32 	%f62, [%rd6];
	fma.rn.f32 	%f79, %f61, %f62, %f79;
$L__BB0_29:
	add.s32 	%r59, %r18, 1;
	setp.lt.s32 	%p40, %r59, 0;
	setp.ge.s32 	%p41, %r59, %r28;
	or.pred  	%p42, %p40, %p41;
	@%p42 bra 	$L__BB0_31;
	ld.global.f32 	%f63, [%rd5+4];
	ld.global.f32 	%f64, [%rd6+4];
	fma.rn.f32 	%f79, %f63, %f64, %f79;
$L__BB0_31:
	add.s32 	%r60, %r18, 2;
	setp.lt.s32 	%p43, %r60, 0;
	setp.ge.s32 	%p44, %r60, %r28;
	or.pred  	%p45, %p43, %p44;
	@%p45 bra 	$L__BB0_33;
	ld.global.f32 	%f65, [%rd5+8];
	ld.global.f32 	%f66, [%rd6+8];
	fma.rn.f32 	%f79, %f65, %f66, %f79;
$L__BB0_33:
	add.s32 	%r61, %r18, 3;
	setp.lt.s32 	%p46, %r61, 0;
	setp.ge.s32 	%p47, %r61, %r28;
	or.pred  	%p48, %p46, %p47;
	@%p48 bra 	$L__BB0_35;
	ld.global.f32 	%f67, [%rd5+12];
	ld.global.f32 	%f68, [%rd6+12];
	fma.rn.f32 	%f79, %f67, %f68, %f79;
$L__BB0_35:
	add.s32 	%r73, %r73, 4;
$L__BB0_36:
	setp.eq.s32 	%p49, %r7, 0;
	@%p49 bra 	$L__BB0_46;
	setp.eq.s32 	%p50, %r7, 1;
	@%p50 bra 	$L__BB0_43;
	add.s32 	%r21, %r5, %r73;
	setp.lt.s32 	%p51, %r21, 0;
	setp.ge.s32 	%p52, %r21, %r28;
	add.s32 	%r62, %r21, %r12;
	mul.wide.s32 	%rd20, %r62, 4;
	add.s64 	%rd7, %rd2, %rd20;
	add.s32 	%r63, %r73, %r13;
	mul.wide.s32 	%rd21, %r63, 4;
	add.s64 	%rd8, %rd1, %rd21;
	or.pred  	%p53, %p51, %p52;
	@%p53 bra 	$L__BB0_40;
	ld.global.f32 	%f70, [%rd7];
	ld.global.f32 	%f71, [%rd8];
	fma.rn.f32 	%f79, %f70, %f71, %f79;
$L__BB0_40:
	add.s32 	%r64, %r21, 1;
	setp.lt.s32 	%p54, %r64, 0;
	setp.ge.s32 	%p55, %r64, %r28;
	or.pred  	%p56, %p54, %p55;
	@%p56 bra 	$L__BB0_42;
	ld.global.f32 	%f72, [%rd7+4];
	ld.global.f32 	%f73, [%rd8+4];
	fma.rn.f32 	%f79, %f72, %f73, %f79;
$L__BB0_42:
	add.s32 	%r73, %r73, 2;
$L__BB0_43:
	setp.eq.s32 	%p57, %r9, 0;
	@%p57 bra 	$L__BB0_46;
	add.s32 	%r24, %r5, %r73;
	setp.lt.s32 	%p58, %r24, 0;
	setp.ge.s32 	%p59, %r24, %r28;
	or.pred  	%p60, %p58, %p59;
	@%p60 bra 	$L__BB0_46;
	add.s32 	%r65, %r24, %r12;
	mul.wide.s32 	%rd22, %r65, 4;
	add.s64 	%rd23, %rd2, %rd22;
	ld.global.f32 	%f74, [%rd23];
	add.s32 	%r66, %r73, %r13;
	mul.wide.s32 	%rd24, %r66, 4;
	add.s64 	%rd25, %rd1, %rd24;
	ld.global.f32 	%f75, [%rd25];
	fma.rn.f32 	%f79, %f74, %f75, %f79;
$L__BB0_46:
	add.s32 	%r70, %r70, 1;
	setp.ne.s32 	%p61, %r70, %r26;
	@%p61 bra 	$L__BB0_6;
$L__BB0_47:
	ld.param.u64 	%rd29, [conv1d_kernel_param_3];
	mad.lo.s32 	%r67, %r27, %r1, %r2;
	mad.lo.s32 	%r68, %r67, %r40, %r67;
	add.s32 	%r69, %r68, %r36;
	cvta.to.global.u64 	%rd26, %rd29;
	mul.wide.s32 	%rd27, %r69, 4;
	add.s64 	%rd28, %rd26, %rd27;
	st.global.f32 	[%rd28], %f79;
$L__BB0_48:
	ret;

}


// ===== COMPILED SASS (sm_100) =====

	.target	sm_100

	.elftype	@"ET_EXEC"


//--------------------- .note.nv.tkinfo           --------------------------
	.section	.note.nv.tkinfo,"",@"SHT_NOTE"
	.sectionflags	@"SHF_NOTE_NV_TKINFO"
	.tkinfo
        /*0018*/ 	.word	0x00000002
        /*0030*/ 	.string	""
        /*0030*/ 	.string	"ptxas"
        /*0030*/ 	.string	"Cuda compilation tools, release 13.0, V13.0.88"
        /*0030*/ 	.string	"Build cuda_13.0.r13.0/compiler.36424714_0"
        /*0030*/ 	.string	"-arch sm_100 -m 64 "



//--------------------- .note.nv.cuinfo           --------------------------
	.section	.note.nv.cuinfo,"",@"SHT_NOTE"
	.sectionflags	@"SHF_NOTE_NV_CUINFO"
        /*0018*/ 	.short	0x0002
        /*001a*/ 	.short	0x0064
        /*001c*/ 	.short	0x0082
	.zero		2


//--------------------- .nv.info                  --------------------------
	.section	.nv.info,"",@"SHT_CUDA_INFO"
	.align	4


	//----- nvinfo : EIATTR_REGCOUNT
	.align		4
        /*0000*/ 	.byte	0x04, 0x2f
        /*0002*/ 	.short	(.L_1 - .L_0)
	.align		4
.L_0:
        /*0004*/ 	.word	index@(conv1d_kernel)
        /*0008*/ 	.word	0x0000001f


	//----- nvinfo : EIATTR_FRAME_SIZE
	.align		4
.L_1:
        /*000c*/ 	.byte	0x04, 0x11
        /*000e*/ 	.short	(.L_3 - .L_2)
	.align		4
.L_2:
        /*0010*/ 	.word	index@(conv1d_kernel)
        /*0014*/ 	.word	0x00000000


	//----- nvinfo : EIATTR_MIN_STACK_SIZE
	.align		4
.L_3:
        /*0018*/ 	.byte	0x04, 0x12
        /*001a*/ 	.short	(.L_5 - .L_4)
	.align		4
.L_4:
        /*001c*/ 	.word	index@(conv1d_kernel)
        /*0020*/ 	.word	0x00000000
.L_5:


//--------------------- .nv.compat                --------------------------
	.section	.nv.compat,"",@"SHT_CUDA_COMPAT_INFO"
	.align	4
        /*0000*/ 	.byte	0x02, 0x09, 0x00, 0x00, 0x02, 0x02, 0x01, 0x00, 0x02, 0x05, 0x05, 0x00, 0x03, 0x07, 0x01, 0x01
        /*0010*/ 	.byte	0x02, 0x03, 0x00, 0x00, 0x02, 0x06, 0x01, 0x00, 0x04, 0x0b, 0x08, 0x00, 0x09, 0x00, 0x00, 0x00
        /*0020*/ 	.byte	0x00, 0x00, 0x00, 0x00


//--------------------- .nv.info.conv1d_kernel    --------------------------
	.section	.nv.info.conv1d_kernel,"",@"SHT_CUDA_INFO"
	.sectionflags	@""
	.align	4


	//----- nvinfo : EIATTR_CUDA_API_VERSION
	.align		4
        /*0000*/ 	.byte	0x04, 0x37
        /*0002*/ 	.short	(.L_7 - .L_6)
.L_6:
        /*0004*/ 	.word	0x00000082


	//----- nvinfo : EIATTR_KPARAM_INFO
	.align		4
.L_7:
        /*0008*/ 	.byte	0x04, 0x17
        /*000a*/ 	.short	(.L_9 - .L_8)
.L_8:
        /*000c*/ 	.word	0x00000000
        /*0010*/ 	.short	0x000a
        /*0012*/ 	.short	0x0038
        /*0014*/ 	.byte	0x00, 0xf0, 0x11, 0x00


	//----- nvinfo : EIATTR_KPARAM_INFO
	.align		4
.L_9:
        /*0018*/ 	.byte	0x04, 0x17
        /*001a*/ 	.short	(.L_11 - .L_10)
.L_10:
        /*001c*/ 	.word	0x00000000
        /*0020*/ 	.short	0x0009
        /*0022*/ 	.short	0x0034
        /*0024*/ 	.byte	0x00, 0xf0, 0x11, 0x00


	//----- nvinfo : EIATTR_KPARAM_INFO
	.align		4
.L_11:
        /*0028*/ 	.byte	0x04, 0x17
        /*002a*/ 	.short	(.L_13 - .L_12)
.L_12:
        /*002c*/ 	.word	0x00000000
        /*0030*/ 	.short	0x0008
        /*0032*/ 	.short	0x0030
        /*0034*/ 	.byte	0x00, 0xf0, 0x11, 0x00


	//----- nvinfo : EIATTR_KPARAM_INFO
	.align		4
.L_13:
        /*0038*/ 	.byte	0x04, 0x17
        /*003a*/ 	.short	(.L_15 - .L_14)
.L_14:
        /*003c*/ 	.word	0x00000000
        /*0040*/ 	.short	0x0007
        /*0042*/ 	.short	0x002c
        /*0044*/ 	.byte	0x00, 0xf0, 0x11, 0x00


	//----- nvinfo : EIATTR_KPARAM_INFO
	.align		4
.L_15:
        /*0048*/ 	.byte	0x04, 0x17
        /*004a*/ 	.short	(.L_17 - .L_16)
.L_16:
        /*004c*/ 	.word	0x00000000
        /*0050*/ 	.short	0x0006
        /*0052*/ 	.short	0x0028
        /*0054*/ 	.byte	0x00, 0xf0, 0x11, 0x00


	//----- nvinfo : EIATTR_KPARAM_INFO
	.align		4
.L_17:
        /*0058*/ 	.byte	0x04, 0x17
        /*005a*/ 	.short	(.L_19 - .L_18)
.L_18:
        /*005c*/ 	.word	0x00000000
        /*0060*/ 	.short	0x0005
        /*0062*/ 	.short	0x0024
        /*0064*/ 	.byte	0x00, 0xf0, 0x11, 0x00


	//----- nvinfo : EIATTR_KPARAM_INFO
	.align		4
.L_19:
        /*0068*/ 	.byte	0x04, 0x17
        /*006a*/ 	.short	(.L_21 - .L_20)
.L_20:
        /*006c*/ 	.word	0x00000000
        /*0070*/ 	.short	0x0004
        /*0072*/ 	.short	0x0020
        /*0074*/ 	.byte	0x00, 0xf0, 0x11, 0x00


	//----- nvinfo : EIATTR_KPARAM_INFO
	.align		4
.L_21:
        /*0078*/ 	.byte	0x04, 0x17
        /*007a*/ 	.short	(.L_23 - .L_22)
.L_22:
        /*007c*/ 	.word	0x00000000
        /*0080*/ 	.short	0x0003
        /*0082*/ 	.short	0x0018
        /*0084*/ 	.byte	0x00, 0xf5, 0x21, 0x00


	//----- nvinfo : EIATTR_KPARAM_INFO
	.align		4
.L_23:
        /*0088*/ 	.byte	0x04, 0x17
        /*008a*/ 	.short	(.L_25 - .L_24)
.L_24:
        /*008c*/ 	.word	0x00000000
        /*0090*/ 	.short	0x0002
        /*0092*/ 	.short	0x0010
        /*0094*/ 	.byte	0x00, 0xf5, 0x21, 0x00


	//----- nvinfo : EIATTR_KPARAM_INFO
	.align		4
.L_25:
        /*0098*/ 	.byte	0x04, 0x17
        /*009a*/ 	.short	(.L_27 - .L_26)
.L_26:
        /*009c*/ 	.word	0x00000000
        /*00a0*/ 	.short	0x0001
        /*00a2*/ 	.short	0x0008
        /*00a4*/ 	.byte	0x00, 0xf5, 0x21, 0x00


	//----- nvinfo : EIATTR_KPARAM_INFO
	.align		4
.L_27:
        /*00a8*/ 	.byte	0x04, 0x17
        /*00aa*/ 	.short	(.L_29 - .L_28)
.L_28:
        /*00ac*/ 	.word	0x00000000
        /*00b0*/ 	.short	0x0000
        /*00b2*/ 	.short	0x0000
        /*00b4*/ 	.byte	0x00, 0xf5, 0x21, 0x00


	//----- nvinfo : EIATTR_SPARSE_MMA_MASK
	.align		4
.L_29:
        /*00b8*/ 	.byte	0x03, 0x50
        /*00ba*/ 	.short	0x0000


	//----- nvinfo : EIATTR_MAXREG_COUNT
	.align		4
        /*00bc*/ 	.byte	0x03, 0x1b
        /*00be*/ 	.short	0x00ff


	//----- nvinfo : EIATTR_MERCURY_ISA_VERSION
	.align		4
        /*00c0*/ 	.byte	0x03, 0x5f
        /*00c2*/ 	.short	0x0101


	//----- nvinfo : EIATTR_VRC_CTA_INIT_COUNT
	.align		4
        /*00c4*/ 	.byte	0x02, 0x4a
	.zero		1
	.zero		1


	//----- nvinfo : EIATTR_EXIT_INSTR_OFFSETS
	.align		4
        /*00c8*/ 	.byte	0x04, 0x1c
        /*00ca*/ 	.short	(.L_31 - .L_30)


	//   ....[0]....
.L_30:
        /*00cc*/ 	.word	0x00000280


	//   ....[1]....
        /*00d0*/ 	.word	0x00000d90


	//----- nvinfo : EIATTR_CRS_STACK_SIZE
	.align		4
.L_31:
        /*00d4*/ 	.byte	0x04, 0x1e
        /*00d6*/ 	.short	(.L_33 - .L_32)
.L_32:
        /*00d8*/ 	.word	0x00000000


	//----- nvinfo : EIATTR_CBANK_PARAM_SIZE
	.align		4
.L_33:
        /*00dc*/ 	.byte	0x03, 0x19
        /*00de*/ 	.short	0x003c


	//----- nvinfo : EIATTR_PARAM_CBANK
	.align		4
        /*00e0*/ 	.byte	0x04, 0x0a
        /*00e2*/ 	.short	(.L_35 - .L_34)
	.align		4
.L_34:
        /*00e4*/ 	.word	index@(.nv.constant0.conv1d_kernel)
        /*00e8*/ 	.short	0x0380
        /*00ea*/ 	.short	0x003c


	//----- nvinfo : EIATTR_SW_WAR
	.align		4
.L_35:
        /*00ec*/ 	.byte	0x04, 0x36
        /*00ee*/ 	.short	(.L_37 - .L_36)
.L_36:
        /*00f0*/ 	.word	0x00000008
.L_37:


//--------------------- .nv.callgraph             --------------------------
	.section	.nv.callgraph,"",@"SHT_CUDA_CALLGRAPH"
	.align	4
	.sectionentsize	8
	.align		4
        /*0000*/ 	.word	0x00000000
	.align		4
        /*0004*/ 	.word	0xffffffff
	.align		4
        /*0008*/ 	.word	0x00000000
	.align		4
        /*000c*/ 	.word	0xfffffffe
	.align		4
        /*0010*/ 	.word	0x00000000
	.align		4
        /*0014*/ 	.word	0xfffffffd
	.align		4
        /*0018*/ 	.word	0x00000000
	.align		4
        /*001c*/ 	.word	0xfffffffc


//--------------------- .text.conv1d_kernel       --------------------------
	.section	.text.conv1d_kernel,"ax",@progbits
	.align	128
        .global         conv1d_kernel
        .type           conv1d_kernel,@function
        .size           conv1d_kernel,(.L_x_10 - conv1d_kernel)
        .other          conv1d_kernel,@"STO_CUDA_ENTRY STV_DEFAULT"
conv1d_kernel:
.text.conv1d_kernel:
[----:B------:R-:W-:Y:S08]  /*0000*/  LDC R1, c[0x0][0x37c] ;  /* 0x0000df00ff017b82 */ /* 0x000ff00000000800 */
[----:B------:R-:W0:Y:S01]  /*0010*/  LDC.64 R8, c[0x0][0x3b0] ;  /* 0x0000ec00ff087b82 */ /* 0x000e220000000a00 */
[----:B------:R-:W1:Y:S01]  /*0020*/  S2R R10, SR_TID.X ;  /* 0x00000000000a7919 */ /* 0x000e620000002100 */
[----:B------:R-:W2:Y:S06]  /*0030*/  LDCU UR6, c[0x0][0x3a8] ;  /* 0x00007500ff0677ac */ /* 0x000eac0008000800 */
[----:B------:R-:W3:Y:S08]  /*0040*/  LDC R5, c[0x0][0x3ac] ;  /* 0x0000eb00ff057b82 */ /* 0x000ef00000000800 */
[----:B------:R-:W4:Y:S01]  /*0050*/  LDC R4, c[0x0][0x3b8] ;  /* 0x0000ee00ff047b82 */ /* 0x000f220000000800 */
[----:B0-----:R-:W-:-:S07]  /*0060*/  IABS R12, R9 ;  /* 0x00000009000c7213 */ /* 0x001fce0000000000 */
[----:B------:R-:W-:Y:S01]  /*0070*/  S2UR UR4, SR_CTAID.X ;  /* 0x00000000000479c3 */ /* 0x000fe20000002500 */
[----:B------:R-:W0:Y:S01]  /*0080*/  I2F.RP R0, R12 ;  /* 0x0000000c00007306 */ /* 0x000e220000209400 */
[----:B---3--:R-:W-:-:S06]  /*0090*/  IADD3 R5, PT, PT, R5, -R8, RZ ;  /* 0x8000000805057210 */ /* 0x008fcc0007ffe0ff */
[----:B------:R-:W3:Y:S01]  /*00a0*/  S2UR UR5, SR_CTAID.Z ;  /* 0x00000000000579c3 */ /* 0x000ee20000002700 */
[----:B----4-:R-:W-:Y:S01]  /*00b0*/  IMAD R6, R4, 0x2, R5 ;  /* 0x0000000204067824 */ /* 0x010fe200078e0205 */
[----:B0-----:R-:W0:Y:S02]  /*00c0*/  MUFU.RCP R0, R0 ;  /* 0x0000000000007308 */ /* 0x001e240000001000 */
[----:B0-----:R-:W-:Y:S02]  /*00d0*/  VIADD R2, R0, 0xffffffe ;  /* 0x0ffffffe00027836 */ /* 0x001fe40000000000 */
[----:B------:R-:W-:Y:S02]  /*00e0*/  IABS R0, R6 ;  /* 0x0000000600007213 */ /* 0x000fe40000000000 */
[----:B------:R-:W-:Y:S02]  /*00f0*/  LOP3.LUT R6, R6, R9, RZ, 0x3c, !PT ;  /* 0x0000000906067212 */ /* 0x000fe400078e3cff */
[----:B------:R0:W4:Y:S02]  /*0100*/  F2I.FTZ.U32.TRUNC.NTZ R3, R2 ;  /* 0x0000000200037305 */ /* 0x000124000021f000 */
[----:B------:R-:W-:Y:S01]  /*0110*/  ISETP.GE.AND P2, PT, R6, RZ, PT ;  /* 0x000000ff0600720c */ /* 0x000fe20003f46270 */
[----:B0-----:R-:W-:-:S02]  /*0120*/  IMAD.MOV.U32 R2, RZ, RZ, RZ ;  /* 0x000000ffff027224 */ /* 0x001fc400078e00ff */
[----:B----4-:R-:W-:-:S04]  /*0130*/  IMAD.MOV R7, RZ, RZ, -R3 ;  /* 0x000000ffff077224 */ /* 0x010fc800078e0a03 */
[----:B------:R-:W-:-:S04]  /*0140*/  IMAD R5, R7, R12, RZ ;  /* 0x0000000c07057224 */ /* 0x000fc800078e02ff */
[----:B------:R-:W-:Y:S02]  /*0150*/  IMAD.HI.U32 R3, R3, R5, R2 ;  /* 0x0000000503037227 */ /* 0x000fe400078e0002 */
[----:B------:R-:W3:Y:S04]  /*0160*/  LDC R5, c[0x0][0x3a0] ;  /* 0x0000e800ff057b82 */ /* 0x000ee80000000800 */
[----:B------:R-:W-:-:S05]  /*0170*/  IMAD.HI.U32 R2, R3, R0, RZ ;  /* 0x0000000003027227 */ /* 0x000fca00078e00ff */
[----:B------:R-:W-:-:S05]  /*0180*/  IADD3 R3, PT, PT, -R2, RZ, RZ ;  /* 0x000000ff02037210 */ /* 0x000fca0007ffe1ff */
[C---:B------:R-:W-:Y:S02]  /*0190*/  IMAD R3, R12.reuse, R3, R0 ;  /* 0x000000030c037224 */ /* 0x040fe400078e0200 */
[----:B------:R-:W2:Y:S03]  /*01a0*/  S2R R0, SR_CTAID.Y ;  /* 0x0000000000007919 */ /* 0x000ea60000002600 */
[----:B------:R-:W-:-:S13]  /*01b0*/  ISETP.GT.U32.AND P1, PT, R12, R3, PT ;  /* 0x000000030c00720c */ /* 0x000fda0003f24070 */
[----:B------:R-:W-:Y:S02]  /*01c0*/  @!P1 IMAD.IADD R3, R3, 0x1, -R12 ;  /* 0x0000000103039824 */ /* 0x000fe400078e0a0c */
[----:B------:R-:W-:Y:S01]  /*01d0*/  @!P1 VIADD R2, R2, 0x1 ;  /* 0x0000000102029836 */ /* 0x000fe20000000000 */
[----:B------:R-:W-:Y:S02]  /*01e0*/  ISETP.NE.AND P1, PT, R9, RZ, PT ;  /* 0x000000ff0900720c */ /* 0x000fe40003f25270 */
[----:B------:R-:W-:Y:S02]  /*01f0*/  ISETP.GE.U32.AND P0, PT, R3, R12, PT ;  /* 0x0000000c0300720c */ /* 0x000fe40003f06070 */
[----:B------:R-:W1:Y:S11]  /*0200*/  LDC R3, c[0x0][0x360] ;  /* 0x0000d800ff037b82 */ /* 0x000e760000000800 */
[----:B------:R-:W-:-:S02]  /*0210*/  @P0 IADD3 R2, PT, PT, R2, 0x1, RZ ;  /* 0x0000000102020810 */ /* 0x000fc40007ffe0ff */
[----:B--2---:R-:W-:-:S03]  /*0220*/  ISETP.GE.AND P0, PT, R0, UR6, PT ;  /* 0x0000000600007c0c */ /* 0x004fc6000bf06270 */
[----:B------:R-:W-:Y:S01]  /*0230*/  @!P2 IMAD.MOV R2, RZ, RZ, -R2 ;  /* 0x000000ffff02a224 */ /* 0x000fe200078e0a02 */
[----:B---3--:R-:W-:Y:S02]  /*0240*/  ISETP.LE.OR P0, PT, R5, UR5, P0 ;  /* 0x0000000505007c0c */ /* 0x008fe40008703670 */
[----:B------:R-:W-:Y:S01]  /*0250*/  @!P1 LOP3.LUT R2, RZ, R9, RZ, 0x33, !PT ;  /* 0x00000009ff029212 */ /* 0x000fe200078e33ff */
[----:B-1----:R-:W-:-:S05]  /*0260*/  IMAD R3, R3, UR4, R10 ;  /* 0x0000000403037c24 */ /* 0x002fca000f8e020a */
[----:B------:R-:W-:-:S13]  /*0270*/  ISETP.GT.OR P0, PT, R3, R2, P0 ;  /* 0x000000020300720c */ /* 0x000fda0000704670 */
[----:B------:R-:W-:Y:S05]  /*0280*/  @P0 EXIT ;  /* 0x000000000000094d */ /* 0x000fea0003800000 */
[----:B------:R-:W0:Y:S01]  /*0290*/  LDCU.64 UR6, c[0x0][0x390] ;  /* 0x00007200ff0677ac */ /* 0x000e220008000a00 */
[----:B------:R-:W-:Y:S01]  /*02a0*/  IMAD.MOV.U32 R7, RZ, RZ, RZ ;  /* 0x000000ffff077224 */ /* 0x000fe200078e00ff */
[----:B0-----:R-:W-:-:S04]  /*02b0*/  UISETP.NE.U32.AND UP0, UPT, UR6, URZ, UPT ;  /* 0x000000ff0600728c */ /* 0x001fc8000bf05070 */
[----:B------:R-:W-:Y:S01]  /*02c0*/  UISETP.NE.AND.EX UP0, UPT, UR7, URZ, UPT, UP0 ;  /* 0x000000ff0700728c */ /* 0x000fe2000bf05300 */
[----:B------:R-:W0:Y:S08]  /*02d0*/  LDCU.64 UR6, c[0x0][0x358] ;  /* 0x00006b00ff0677ac */ /* 0x000e300008000a00 */
[----:B------:R-:W-:Y:S05]  /*02e0*/  BRA.U !UP0, `(.L_x_0) ;  /* 0x00000001080c7547 */ /* 0x000fea000b800000 */
[----:B------:R-:W1:Y:S02]  /*02f0*/  LDC.64 R6, c[0x0][0x390] ;  /* 0x0000e400ff067b82 */ /* 0x000e640000000a00 */
[----:B-1----:R-:W-:-:S06]  /*0300*/  IMAD.WIDE.U32 R6, R0, 0x4, R6 ;  /* 0x0000000400067825 */ /* 0x002fcc00078e0006 */
[----:B0-----:R1:W5:Y:S02]  /*0310*/  LDG.E R7, desc[UR6][R6.64] ;  /* 0x0000000606077981 */ /* 0x001364000c1e1900 */
.L_x_0:
[----:B------:R-:W2:Y:S02]  /*0320*/  LDCU UR4, c[0x0][0x3a4] ;  /* 0x00007480ff0477ac */ /* 0x000ea40008000800 */
[----:B--2---:R-:W-:-:S09]  /*0330*/  UISETP.GE.AND UP0, UPT, UR4, 0x1, UPT ;  /* 0x000000010400788c */ /* 0x004fd2000bf06270 */
[----:B------:R-:W-:Y:S05]  /*0340*/  BRA.U !UP0, `(.L_x_1) ;  /* 0x0000000908747547 */ /* 0x000fea000b800000 */
[----:B------:R-:W-:Y:S01]  /*0350*/  ISETP.GE.AND P0, PT, R8, 0x1, PT ;  /* 0x000000010800780c */ /* 0x000fe20003f06270 */
[----:B------:R-:W-:-:S12]  /*0360*/  IMAD R4, R3, R9, -R4 ;  /* 0x0000000903047224 */ /* 0x000fd800078e0a04 */
[----:B------:R-:W-:Y:S05]  /*0370*/  @!P0 BRA `(.L_x_1) ;  /* 0x0000000800688947 */ /* 0x000fea0003800000 */
[----:B------:R-:W-:Y:S01]  /*0380*/  HFMA2 R5, -RZ, RZ, 0, 0 ;  /* 0x00000000ff057431 */ /* 0x000fe200000001ff */
[C---:B------:R-:W-:Y:S02]  /*0390*/  LOP3.LUT R14, R8.reuse, 0x7, RZ, 0xc0, !PT ;  /* 0x00000007080e7812 */ /* 0x040fe400078ec0ff */
[C---:B------:R-:W-:Y:S02]  /*03a0*/  LOP3.LUT R16, R8.reuse, 0x3, RZ, 0xc0, !PT ;  /* 0x0000000308107812 */ /* 0x040fe400078ec0ff */
[----:B-1----:R-:W-:-:S07]  /*03b0*/  LOP3.LUT R6, R8, 0x7ffffff8, RZ, 0xc0, !PT ;  /* 0x7ffffff808067812 */ /* 0x002fce00078ec0ff */
.L_x_8:
[----:B------:R-:W1:Y:S01]  /*03c0*/  LDC R10, c[0x0][0x3a4] ;  /* 0x0000e900ff0a7b82 */ /* 0x000e620000000800 */
[----:B------:R-:W2:Y:S01]  /*03d0*/  LDCU UR4, c[0x0][0x3b0] ;  /* 0x00007600ff0477ac */ /* 0x000ea20008000800 */
[----:B------:R-:W-:Y:S01]  /*03e0*/  IMAD.MOV.U32 R15, RZ, RZ, RZ ;  /* 0x000000ffff0f7224 */ /* 0x000fe200078e00ff */
[----:B--2---:R-:W-:Y:S01]  /*03f0*/  UISETP.GE.U32.AND UP0, UPT, UR4, 0x8, UPT ;  /* 0x000000080400788c */ /* 0x004fe2000bf06070 */
[--C-:B-1----:R-:W-:Y:S02]  /*0400*/  IMAD R9, R10, UR5, R5.reuse ;  /* 0x000000050a097c24 */ /* 0x102fe4000f8e0205 */
[----:B------:R-:W-:Y:S02]  /*0410*/  IMAD R8, R0, R10, R5 ;  /* 0x0000000a00087224 */ /* 0x000fe400078e0205 */
[----:B------:R-:W-:-:S05]  /*0420*/  VIADD R5, R5, 0x1 ;  /* 0x0000000105057836 */ /* 0x000fca0000000000 */
[----:B------:R-:W-:Y:S01]  /*0430*/  ISETP.NE.AND P6, PT, R5, R10, PT ;  /* 0x0000000a0500720c */ /* 0x000fe20003fc5270 */
[----:B------:R-:W-:-:S12]  /*0440*/  BRA.U !UP0, `(.L_x_2) ;  /* 0x0000000108f47547 */ /* 0x000fd8000b800000 */
[----:B------:R-:W-:Y:S01]  /*0450*/  MOV R15, RZ ;  /* 0x000000ff000f7202 */ /* 0x000fe20000000f00 */
[----:B------:R-:W1:Y:S01]  /*0460*/  LDCU UR8, c[0x0][0x3ac] ;  /* 0x00007580ff0877ac */ /* 0x000e620008000800 */
[----:B------:R-:W2:Y:S05]  /*0470*/  LDCU UR4, c[0x0][0x3b0] ;  /* 0x00007600ff0477ac */ /* 0x000eaa0008000800 */
.L_x_3:
[----:B------:R-:W3:Y:S01]  /*0480*/  LDC.64 R12, c[0x0][0x380] ;  /* 0x0000e000ff0c7b82 */ /* 0x000ee20000000a00 */
[--C-:B------:R-:W-:Y:S02]  /*0490*/  IMAD.IADD R18, R4, 0x1, R15.reuse ;  /* 0x0000000104127824 */ /* 0x100fe400078e020f */
[----:B--2---:R-:W-:Y:S02]  /*04a0*/  IMAD R19, R8, UR4, R15 ;  /* 0x0000000408137c24 */ /* 0x004fe4000f8e020f */
[C---:B------:R-:W-:Y:S01]  /*04b0*/  VIADD R20, R18.reuse, 0x1 ;  /* 0x0000000112147836 */ /* 0x040fe20000000000 */
[C---:B-1----:R-:W-:Y:S01]  /*04c0*/  ISETP.GE.AND P4, PT, R18.reuse, UR8, PT ;  /* 0x0000000812007c0c */ /* 0x042fe2000bf86270 */
[----:B------:R-:W-:Y:S01]  /*04d0*/  IMAD R17, R9, UR8, R18 ;  /* 0x0000000809117c24 */ /* 0x000fe2000f8e0212 */
[----:B------:R-:W1:Y:S02]  /*04e0*/  LDC.64 R10, c[0x0][0x388] ;  /* 0x0000e200ff0a7b82 */ /* 0x000e640000000a00 */
[----:B------:R-:W-:-:S02]  /*04f0*/  ISETP.LT.OR P4, PT, R18, RZ, P4 ;  /* 0x000000ff1200720c */ /* 0x000fc40002781670 */
[----:B------:R-:W-:-:S04]  /*0500*/  ISETP.GE.AND P0, PT, R20, UR8, PT ;  /* 0x0000000814007c0c */ /* 0x000fc8000bf06270 */
[----:B------:R-:W-:Y:S02]  /*0510*/  ISETP.LT.OR P0, PT, R20, RZ, P0 ;  /* 0x000000ff1400720c */ /* 0x000fe40000701670 */
[----:B------:R-:W-:-:S04]  /*0520*/  IADD3 R20, PT, PT, R18, 0x2, RZ ;  /* 0x0000000212147810 */ /* 0x000fc80007ffe0ff */
[----:B------:R-:W-:Y:S01]  /*0530*/  ISETP.GE.AND P1, PT, R20, UR8, PT ;  /* 0x0000000814007c0c */ /* 0x000fe2000bf26270 */
[----:B---3--:R-:W-:-:S05]  /*0540*/  IMAD.WIDE R12, R17, 0x4, R12 ;  /* 0x00000004110c7825 */ /* 0x008fca00078e020c */
[----:B0-----:R-:W2:Y:S01]  /*0550*/  @!P4 LDG.E R24, desc[UR6][R12.64] ;  /* 0x000000060c18c981 */ /* 0x001ea2000c1e1900 */
[----:B-1----:R-:W-:Y:S01]  /*0560*/  IMAD.WIDE R10, R19, 0x4, R10 ;  /* 0x00000004130a7825 */ /* 0x002fe200078e020a */
[----:B------:R-:W-:Y:S02]  /*0570*/  ISETP.LT.OR P1, PT, R20, RZ, P1 ;  /* 0x000000ff1400720c */ /* 0x000fe40000f21670 */
[----:B------:R-:W3:Y:S04]  /*0580*/  @!P0 LDG.E R26, desc[UR6][R12.64+0x4] ;  /* 0x000004060c1a8981 */ /* 0x000ee8000c1e1900 */
[----:B------:R-:W2:Y:S04]  /*0590*/  @!P4 LDG.E R17, desc[UR6][R10.64] ;  /* 0x000000060a11c981 */ /* 0x000ea8000c1e1900 */
[----:B------:R-:W3:Y:S04]  /*05a0*/  @!P0 LDG.E R19, desc[UR6][R10.64+0x4] ;  /* 0x000004060a138981 */ /* 0x000ee8000c1e1900 */
[----:B------:R-:W4:Y:S04]  /*05b0*/  @!P1 LDG.E R22, desc[UR6][R12.64+0x8] ;  /* 0x000008060c169981 */ /* 0x000f28000c1e1900 */
[----:B------:R-:W4:Y:S01]  /*05c0*/  @!P1 LDG.E R20, desc[UR6][R10.64+0x8] ;  /* 0x000008060a149981 */ /* 0x000f22000c1e1900 */
[C---:B------:R-:W-:Y:S01]  /*05d0*/  VIADD R21, R18.reuse, 0x3 ;  /* 0x0000000312157836 */ /* 0x040fe20000000000 */
[----:B------:R-:W-:-:S04]  /*05e0*/  IADD3 R23, PT, PT, R18, 0x4, RZ ;  /* 0x0000000412177810 */ /* 0x000fc80007ffe0ff */
[----:B------:R-:W-:-:S04]  /*05f0*/  ISETP.GE.AND P3, PT, R21, UR8, PT ;  /* 0x0000000815007c0c */ /* 0x000fc8000bf66270 */
[----:B------:R-:W-:Y:S01]  /*0600*/  ISETP.LT.OR P3, PT, R21, RZ, P3 ;  /* 0x000000ff1500720c */ /* 0x000fe20001f61670 */
[----:B------:R-:W-:Y:S01]  /*0610*/  VIADD R21, R18, 0x5 ;  /* 0x0000000512157836 */ /* 0x000fe20000000000 */
[----:B------:R-:W-:-:S04]  /*0620*/  ISETP.GE.AND P2, PT, R23, UR8, PT ;  /* 0x0000000817007c0c */ /* 0x000fc8000bf46270 */
[----:B------:R-:W-:Y:S02]  /*0630*/  ISETP.GE.AND P5, PT, R21, UR8, PT ;  /* 0x0000000815007c0c */ /* 0x000fe4000bfa6270 */
[----:B------:R-:W-:Y:S02]  /*0640*/  ISETP.LT.OR P2, PT, R23, RZ, P2 ;  /* 0x000000ff1700720c */ /* 0x000fe40001741670 */
[C---:B------:R-:W-:Y:S02]  /*0650*/  IADD3 R23, PT, PT, R18.reuse, 0x6, RZ ;  /* 0x0000000612177810 */ /* 0x040fe40007ffe0ff */
[----:B------:R-:W-:Y:S01]  /*0660*/  ISETP.LT.OR P5, PT, R21, RZ, P5 ;  /* 0x000000ff1500720c */ /* 0x000fe20002fa1670 */
[----:B------:R-:W-:Y:S02]  /*0670*/  VIADD R21, R18, 0x7 ;  /* 0x0000000712157836 */ /* 0x000fe40000000000 */
[----:B------:R-:W4:Y:S01]  /*0680*/  @!P3 LDG.E R18, desc[UR6][R12.64+0xc] ;  /* 0x00000c060c12b981 */ /* 0x000f22000c1e1900 */
[----:B--2--5:R-:W-:Y:S01]  /*0690*/  @!P4 FFMA R7, R24, R17, R7 ;  /* 0x000000111807c223 */ /* 0x024fe20000000007 */
[----:B------:R-:W-:-:S02]  /*06a0*/  ISETP.GE.AND P4, PT, R23, UR8, PT ;  /* 0x0000000817007c0c */ /* 0x000fc4000bf86270 */
[----:B------:R-:W2:Y:S01]  /*06b0*/  @!P3 LDG.E R17, desc[UR6][R10.64+0xc] ;  /* 0x00000c060a11b981 */ /* 0x000ea2000c1e1900 */
[----:B---3--:R-:W-:Y:S01]  /*06c0*/  @!P0 FFMA R7, R26, R19, R7 ;  /* 0x000000131a078223 */ /* 0x008fe20000000007 */
[----:B------:R-:W-:Y:S02]  /*06d0*/  ISETP.LT.OR P4, PT, R23, RZ, P4 ;  /* 0x000000ff1700720c */ /* 0x000fe40002781670 */
[----:B------:R-:W3:Y:S01]  /*06e0*/  @!P2 LDG.E R24, desc[UR6][R12.64+0x10] ;  /* 0x000010060c18a981 */ /* 0x000ee2000c1e1900 */
[----:B------:R-:W-:-:S03]  /*06f0*/  ISETP.GE.AND P0, PT, R21, UR8, PT ;  /* 0x0000000815007c0c */ /* 0x000fc6000bf06270 */
[----:B------:R-:W3:Y:S01]  /*0700*/  @!P2 LDG.E R19, desc[UR6][R10.64+0x10] ;  /* 0x000010060a13a981 */ /* 0x000ee2000c1e1900 */
[----:B------:R-:W-:-:S03]  /*0710*/  ISETP.LT.OR P0, PT, R21, RZ, P0 ;  /* 0x000000ff1500720c */ /* 0x000fc60000701670 */
[----:B------:R-:W3:Y:S01]  /*0720*/  @!P5 LDG.E R26, desc[UR6][R12.64+0x14] ;  /* 0x000014060c1ad981 */ /* 0x000ee2000c1e1900 */
[----:B----4-:R-:W-:-:S03]  /*0730*/  @!P1 FFMA R7, R22, R20, R7 ;  /* 0x0000001416079223 */ /* 0x010fc60000000007 */
[----:B------:R-:W4:Y:S04]  /*0740*/  @!P5 LDG.E R21, desc[UR6][R10.64+0x14] ;  /* 0x000014060a15d981 */ /* 0x000f28000c1e1900 */
[----:B------:R-:W4:Y:S04]  /*0750*/  @!P4 LDG.E R20, desc[UR6][R12.64+0x18] ;  /* 0x000018060c14c981 */ /* 0x000f28000c1e1900 */
[----:B------:R-:W4:Y:S04]  /*0760*/  @!P4 LDG.E R22, desc[UR6][R10.64+0x18] ;  /* 0x000018060a16c981 */ /* 0x000f28000c1e1900 */
[----:B------:R-:W4:Y:S04]  /*0770*/  @!P0 LDG.E R28, desc[UR6][R12.64+0x1c] ;  /* 0x00001c060c1c8981 */ /* 0x000f28000c1e1900 */
[----:B------:R-:W4:Y:S01]  /*0780*/  @!P0 LDG.E R23, desc[UR6][R10.64+0x1c] ;  /* 0x00001c060a178981 */ /* 0x000f22000c1e1900 */
[----:B------:R-:W-:-:S04]  /*0790*/  IADD3 R15, PT, PT, R15, 0x8, RZ ;  /* 0x000000080f0f7810 */ /* 0x000fc80007ffe0ff */
[----:B------:R-:W-:Y:S01]  /*07a0*/  ISETP.NE.AND P1, PT, R15, R6, PT ;  /* 0x000000060f00720c */ /* 0x000fe20003f25270 */
[----:B--2---:R-:W-:-:S04]  /*07b0*/  @!P3 FFMA R7, R18, R17, R7 ;  /* 0x000000111207b223 */ /* 0x004fc80000000007 */
[----:B---3--:R-:W-:-:S04]  /*07c0*/  @!P2 FFMA R7, R24, R19, R7 ;  /* 0x000000131807a223 */ /* 0x008fc80000000007 */
[----:B----4-:R-:W-:-:S04]  /*07d0*/  @!P5 FFMA R7, R26, R21, R7 ;  /* 0x000000151a07d223 */ /* 0x010fc80000000007 */
[----:B------:R-:W-:-:S04]  /*07e0*/  @!P4 FFMA R7, R20, R22, R7 ;  /* 0x000000161407c223 */ /* 0x000fc80000000007 */
[----:B------:R-:W-:Y:S01]  /*07f0*/  @!P0 FFMA R7, R28, R23, R7 ;  /* 0x000000171c078223 */ /* 0x000fe20000000007 */
[----:B------:R-:W-:Y:S06]  /*0800*/  @P1 BRA `(.L_x_3) ;  /* 0xfffffffc001c1947 */ /* 0x000fec000383ffff */
[----:B------:R-:W-:-:S07]  /*0810*/  IMAD.MOV.U32 R15, RZ, RZ, R6 ;  /* 0x000000ffff0f7224 */ /* 0x000fce00078e0006 */
.L_x_2:
[----:B------:R-:W-:-:S13]  /*0820*/  ISETP.NE.AND P0, PT, R14, RZ, PT ;  /* 0x000000ff0e00720c */ /* 0x000fda0003f05270 */
[----:B------:R-:W-:Y:S05]  /*0830*/  @!P0 BRA `(.L_x_4) ;  /* 0x0000000400348947 */ /* 0x000fea0003800000 */
[----:B------:R-:W-:Y:S02]  /*0840*/  IADD3 R10, PT, PT, R14, -0x1, RZ ;  /* 0xffffffff0e0a7810 */ /* 0x000fe40007ffe0ff */
[----:B------:R-:W-:Y:S02]  /*0850*/  ISETP.NE.AND P3, PT, R16, RZ, PT ;  /* 0x000000ff1000720c */ /* 0x000fe40003f65270 */
[----:B------:R-:W-:-:S13]  /*0860*/  ISETP.GE.U32.AND P0, PT, R10, 0x3, PT ;  /* 0x000000030a00780c */ /* 0x000fda0003f06070 */
[----:B------:R-:W-:Y:S05]  /*0870*/  @!P0 BRA `(.L_x_5) ;  /* 0x0000000000808947 */ /* 0x000fea0003800000 */
[----:B------:R-:W1:Y:S01]  /*0880*/  LDCU UR8, c[0x0][0x3ac] ;  /* 0x00007580ff0877ac */ /* 0x000e620008000800 */
[----:B------:R-:W2:Y:S01]  /*0890*/  LDC.64 R12, c[0x0][0x380] ;  /* 0x0000e000ff0c7b82 */ /* 0x000ea20000000a00 */
[--C-:B------:R-:W-:Y:S02]  /*08a0*/  IMAD.IADD R18, R4, 0x1, R15.reuse ;  /* 0x0000000104127824 */ /* 0x100fe400078e020f */
[----:B------:R-:W-:Y:S02]  /*08b0*/  IMAD R19, R8, UR4, R15 ;  /* 0x0000000408137c24 */ /* 0x000fe4000f8e020f */
[C---:B------:R-:W-:Y:S01]  /*08c0*/  VIADD R20, R18.reuse, 0x2 ;  /* 0x0000000212147836 */ /* 0x040fe20000000000 */
[C---:B------:R-:W-:Y:S02]  /*08d0*/  IADD3 R17, PT, PT, R18.reuse, 0x1, RZ ;  /* 0x0000000112117810 */ /* 0x040fe40007ffe0ff */
[----:B------:R-:W3:Y:S01]  /*08e0*/  LDC.64 R10, c[0x0][0x388] ;  /* 0x0000e200ff0a7b82 */ /* 0x000ee20000000a00 */
[----:B-1----:R-:W-:-:S02]  /*08f0*/  ISETP.GE.AND P0, PT, R18, UR8, PT ;  /* 0x0000000812007c0c */ /* 0x002fc4000bf06270 */
[C---:B------:R-:W-:Y:S02]  /*0900*/  ISETP.GE.AND P1, PT, R17.reuse, UR8, PT ;  /* 0x0000000811007c0c */ /* 0x040fe4000bf26270 */
[----:B------:R-:W-:Y:S02]  /*0910*/  ISETP.LT.OR P0, PT, R18, RZ, P0 ;  /* 0x000000ff1200720c */ /* 0x000fe40000701670 */
[----:B------:R-:W-:Y:S01]  /*0920*/  ISETP.LT.OR P1, PT, R17, RZ, P1 ;  /* 0x000000ff1100720c */ /* 0x000fe20000f21670 */
[----:B------:R-:W-:Y:S01]  /*0930*/  IMAD R17, R9, UR8, R18 ;  /* 0x0000000809117c24 */ /* 0x000fe2000f8e0212 */
[----:B------:R-:W-:Y:S02]  /*0940*/  ISETP.GE.AND P2, PT, R20, UR8, PT ;  /* 0x0000000814007c0c */ /* 0x000fe4000bf46270 */
[----:B------:R-:W-:Y:S01]  /*0950*/  IADD3 R18, PT, PT, R18, 0x3, RZ ;  /* 0x0000000312127810 */ /* 0x000fe20007ffe0ff */
[----:B--2---:R-:W-:Y:S01]  /*0960*/  IMAD.WIDE R12, R17, 0x4, R12 ;  /* 0x00000004110c7825 */ /* 0x004fe200078e020c */
[----:B------:R-:W-:-:S02]  /*0970*/  ISETP.LT.OR P2, PT, R20, RZ, P2 ;  /* 0x000000ff1400720c */ /* 0x000fc40001741670 */
[----:B------:R-:W-:Y:S01]  /*0980*/  ISETP.GE.AND P4, PT, R18, UR8, PT ;  /* 0x0000000812007c0c */ /* 0x000fe2000bf86270 */
[----:B---3--:R-:W-:-:S03]  /*0990*/  IMAD.WIDE R10, R19, 0x4, R10 ;  /* 0x00000004130a7825 */ /* 0x008fc600078e020a */
[----:B------:R-:W-:Y:S01]  /*09a0*/  ISETP.LT.OR P4, PT, R18, RZ, P4 ;  /* 0x000000ff1200720c */ /* 0x000fe20002781670 */
[----:B0-----:R-:W2:Y:S04]  /*09b0*/  @!P1 LDG.E R20, desc[UR6][R12.64+0x4] ;  /* 0x000004060c149981 */ /* 0x001ea8000c1e1900 */
[----:B------:R-:W3:Y:S04]  /*09c0*/  @!P0 LDG.E R18, desc[UR6][R12.64] ;  /* 0x000000060c128981 */ /* 0x000ee8000c1e1900 */
[----:B------:R-:W3:Y:S04]  /*09d0*/  @!P0 LDG.E R17, desc[UR6][R10.64] ;  /* 0x000000060a118981 */ /* 0x000ee8000c1e1900 */
[----:B------:R-:W2:Y:S04]  /*09e0*/  @!P1 LDG.E R19, desc[UR6][R10.64+0x4] ;  /* 0x000004060a139981 */ /* 0x000ea8000c1e1900 */
[----:B------:R-:W4:Y:S04]  /*09f0*/  @!P2 LDG.E R22, desc[UR6][R12.64+0x8] ;  /* 0x000008060c16a981 */ /* 0x000f28000c1e1900 */
[----:B------:R-:W4:Y:S04]  /*0a00*/  @!P2 LDG.E R21, desc[UR6][R10.64+0x8] ;  /* 0x000008060a15a981 */ /* 0x000f28000c1e1900 */
[----:B------:R-:W4:Y:S04]  /*0a10*/  @!P4 LDG.E R24, desc[UR6][R12.64+0xc] ;  /* 0x00000c060c18c981 */ /* 0x000f28000c1e1900 */
[----:B------:R-:W4:Y:S01]  /*0a20*/  @!P4 LDG.E R23, desc[UR6][R10.64+0xc] ;  /* 0x00000c060a17c981 */ /* 0x000f22000c1e1900 */
[----:B------:R-:W-:-:S02]  /*0a30*/  VIADD R15, R15, 0x4 ;  /* 0x000000040f0f7836 */ /* 0x000fc40000000000 */
[----:B---3-5:R-:W-:-:S04]  /*0a40*/  @!P0 FFMA R7, R18, R17, R7 ;  /* 0x0000001112078223 */ /* 0x028fc80000000007 */
[----:B--2---:R-:W-:-:S04]  /*0a50*/  @!P1 FFMA R7, R20, R19, R7 ;  /* 0x0000001314079223 */ /* 0x004fc80000000007 */
[----:B----4-:R-:W-:-:S04]  /*0a60*/  @!P2 FFMA R7, R22, R21, R7 ;  /* 0x000000151607a223 */ /* 0x010fc80000000007 */
[----:B------:R-:W-:-:S07]  /*0a70*/  @!P4 FFMA R7, R24, R23, R7 ;  /* 0x000000171807c223 */ /* 0x000fce0000000007 */
.L_x_5:
[----:B------:R-:W-:Y:S05]  /*0a80*/  @!P3 BRA `(.L_x_4) ;  /* 0x0000000000a0b947 */ /* 0x000fea0003800000 */
[----:B------:R-:W-:Y:S01]  /*0a90*/  ISETP.NE.AND P0, PT, R16, 0x1, PT ;  /* 0x000000011000780c */ /* 0x000fe20003f05270 */
[----:B------:R-:W-:-:S12]  /*0aa0*/  ULOP3.LUT UP0, URZ, UR4, 0x1, URZ, 0xc0, !UPT ;  /* 0x0000000104ff7892 */ /* 0x000fd8000f80c0ff */
[----:B------:R-:W-:Y:S05]  /*0ab0*/  @!P0 BRA `(.L_x_6) ;  /* 0x0000000000508947 */ /* 0x000fea0003800000 */
[----:B------:R-:W1:Y:S01]  /*0ac0*/  LDCU UR8, c[0x0][0x3ac] ;  /* 0x00007580ff0877ac */ /* 0x000e620008000800 */
[----:B------:R-:W2:Y:S01]  /*0ad0*/  LDC.64 R12, c[0x0][0x380] ;  /* 0x0000e000ff0c7b82 */ /* 0x000ea20000000a00 */
[----:B------:R-:W-:Y:S01]  /*0ae0*/  IADD3 R18, PT, PT, R4, R15, RZ ;  /* 0x0000000f04127210 */ /* 0x000fe20007ffe0ff */
[----:B------:R-:W-:-:S04]  /*0af0*/  IMAD R19, R8, UR4, R15 ;  /* 0x0000000408137c24 */ /* 0x000fc8000f8e020f */
[C---:B------:R-:W-:Y:S02]  /*0b00*/  VIADD R17, R18.reuse, 0x1 ;  /* 0x0000000112117836 */ /* 0x040fe40000000000 */
[----:B------:R-:W3:Y:S01]  /*0b10*/  LDC.64 R10, c[0x0][0x388] ;  /* 0x0000e200ff0a7b82 */ /* 0x000ee20000000a00 */
[C---:B-1----:R-:W-:Y:S02]  /*0b20*/  ISETP.GE.AND P0, PT, R18.reuse, UR8, PT ;  /* 0x0000000812007c0c */ /* 0x042fe4000bf06270 */
[C---:B------:R-:W-:Y:S02]  /*0b30*/  ISETP.GE.AND P1, PT, R17.reuse, UR8, PT ;  /* 0x0000000811007c0c */ /* 0x040fe4000bf26270 */
[----:B------:R-:W-:Y:S02]  /*0b40*/  ISETP.LT.OR P0, PT, R18, RZ, P0 ;  /* 0x000000ff1200720c */ /* 0x000fe40000701670 */
[----:B------:R-:W-:Y:S01]  /*0b50*/  ISETP.LT.OR P1, PT, R17, RZ, P1 ;  /* 0x000000ff1100720c */ /* 0x000fe20000f21670 */
[----:B------:R-:W-:-:S04]  /*0b60*/  IMAD R17, R9, UR8, R18 ;  /* 0x0000000809117c24 */ /* 0x000fc8000f8e0212 */
[----:B--2---:R-:W-:-:S04]  /*0b70*/  IMAD.WIDE R12, R17, 0x4, R12 ;  /* 0x00000004110c7825 */ /* 0x004fc800078e020c */
[----:B---3--:R-:W-:Y:S02]  /*0b80*/  IMAD.WIDE R10, R19, 0x4, R10 ;  /* 0x00000004130a7825 */ /* 0x008fe400078e020a */
[----:B0-----:R-:W2:Y:S04]  /*0b90*/  @!P0 LDG.E R18, desc[UR6][R12.64] ;  /* 0x000000060c128981 */ /* 0x001ea8000c1e1900 */
[----:B------:R-:W2:Y:S04]  /*0ba0*/  @!P0 LDG.E R17, desc[UR6][R10.64] ;  /* 0x000000060a118981 */ /* 0x000ea8000c1e1900 */
[----:B------:R-:W3:Y:S04]  /*0bb0*/  @!P1 LDG.E R20, desc[UR6][R12.64+0x4] ;  /* 0x000004060c149981 */ /* 0x000ee8000c1e1900 */
[----:B------:R-:W3:Y:S01]  /*0bc0*/  @!P1 LDG.E R19, desc[UR6][R10.64+0x4] ;  /* 0x000004060a139981 */ /* 0x000ee2000c1e1900 */
[----:B------:R-:W-:Y:S01]  /*0bd0*/  IADD3 R15, PT, PT, R15, 0x2, RZ ;  /* 0x000000020f0f7810 */ /* 0x000fe20007ffe0ff */
[----:B--2--5:R-:W-:-:S04]  /*0be0*/  @!P0 FFMA R7, R18, R17, R7 ;  /* 0x0000001112078223 */ /* 0x024fc80000000007 */
[----:B---3--:R-:W-:-:S07]  /*0bf0*/  @!P1 FFMA R7, R20, R19, R7 ;  /* 0x0000001314079223 */ /* 0x008fce0000000007 */
.L_x_6:
[----:B------:R-:W-:Y:S05]  /*0c00*/  BRA.U !UP0, `(.L_x_4) ;  /* 0x0000000108407547 */ /* 0x000fea000b800000 */
[----:B------:R-:W1:Y:S01]  /*0c10*/  LDCU UR8, c[0x0][0x3ac] ;  /* 0x00007580ff0877ac */ /* 0x000e620008000800 */
[----:B------:R-:W-:Y:S01]  /*0c20*/  IMAD.IADD R18, R4, 0x1, R15 ;  /* 0x0000000104127824 */ /* 0x000fe200078e020f */
[----:B------:R-:W-:Y:S04]  /*0c30*/  BSSY.RECONVERGENT B0, `(.L_x_4) ;  /* 0x000000d000007945 */ /* 0x000fe80003800200 */
[----:B-1----:R-:W-:-:S04]  /*0c40*/  ISETP.GE.AND P0, PT, R18, UR8, PT ;  /* 0x0000000812007c0c */ /* 0x002fc8000bf06270 */
[----:B------:R-:W-:-:S13]  /*0c50*/  ISETP.LT.OR P0, PT, R18, RZ, P0 ;  /* 0x000000ff1200720c */ /* 0x000fda0000701670 */
[----:B------:R-:W-:Y:S05]  /*0c60*/  @P0 BRA `(.L_x_7) ;  /* 0x0000000000240947 */ /* 0x000fea0003800000 */
[----:B------:R-:W1:Y:S01]  /*0c70*/  LDC.64 R12, c[0x0][0x380] ;  /* 0x0000e000ff0c7b82 */ /* 0x000e620000000a00 */
[----:B------:R-:W-:Y:S02]  /*0c80*/  IMAD R9, R9, UR8, R18 ;  /* 0x0000000809097c24 */ /* 0x000fe4000f8e0212 */
[----:B------:R-:W-:-:S05]  /*0c90*/  IMAD R15, R8, UR4, R15 ;  /* 0x00000004080f7c24 */ /* 0x000fca000f8e020f */
[----:B------:R-:W2:Y:S01]  /*0ca0*/  LDC.64 R10, c[0x0][0x388] ;  /* 0x0000e200ff0a7b82 */ /* 0x000ea20000000a00 */
[----:B-1----:R-:W-:-:S06]  /*0cb0*/  IMAD.WIDE R12, R9, 0x4, R12 ;  /* 0x00000004090c7825 */ /* 0x002fcc00078e020c */
[----:B0-----:R-:W3:Y:S01]  /*0cc0*/  LDG.E R12, desc[UR6][R12.64] ;  /* 0x000000060c0c7981 */ /* 0x001ee2000c1e1900 */
[----:B--2---:R-:W-:-:S06]  /*0cd0*/  IMAD.WIDE R10, R15, 0x4, R10 ;  /* 0x000000040f0a7825 */ /* 0x004fcc00078e020a */
[----:B------:R-:W3:Y:S02]  /*0ce0*/  LDG.E R10, desc[UR6][R10.64] ;  /* 0x000000060a0a7981 */ /* 0x000ee4000c1e1900 */
[----:B---3-5:R-:W-:-:S07]  /*0cf0*/  FFMA R7, R12, R10, R7 ;  /* 0x0000000a0c077223 */ /* 0x028fce0000000007 */
.L_x_7:
[----:B0-----:R-:W-:Y:S05]  /*0d00*/  BSYNC.RECONVERGENT B0 ;  /* 0x0000000000007941 */ /* 0x001fea0003800200 */
.L_x_4:
[----:B------:R-:W-:Y:S05]  /*0d10*/  @P6 BRA `(.L_x_8) ;  /* 0xfffffff400a86947 */ /* 0x000fea000383ffff */
.L_x_1:
[----:B------:R-:W2:Y:S08]  /*0d20*/  LDC R9, c[0x0][0x3a8] ;  /* 0x0000ea00ff097b82 */ /* 0x000eb00000000800 */
[----:B------:R-:W3:Y:S01]  /*0d30*/  LDC.64 R4, c[0x0][0x398] ;  /* 0x0000e600ff047b82 */ /* 0x000ee20000000a00 */
[----:B--2---:R-:W-:-:S04]  /*0d40*/  IMAD R9, R9, UR5, R0 ;  /* 0x0000000509097c24 */ /* 0x004fc8000f8e0200 */
[----:B------:R-:W-:-:S05]  /*0d50*/  IMAD R2, R2, R9, R9 ;  /* 0x0000000902027224 */ /* 0x000fca00078e0209 */
[----:B------:R-:W-:-:S05]  /*0d60*/  IADD3 R3, PT, PT, R3, R2, RZ ;  /* 0x0000000203037210 */ /* 0x000fca0007ffe0ff */
[----:B---3--:R-:W-:-:S05]  /*0d70*/  IMAD.WIDE R2, R3, 0x4, R4 ;  /* 0x0000000403027825 */ /* 0x008fca00078e0204 */
[----:B0----5:R-:W-:Y:S01]  /*0d80*/  STG.E desc[UR6][R2.64], R7 ;  /* 0x0000000702007986 */ /* 0x021fe2000c101906 */
[----:B------:R-:W-:Y:S05]  /*0d90*/  EXIT ;  /* 0x000000000000794d */ /* 0x000fea0003800000 */
.L_x_9:
[----:B------:R-:W-:-:S00]  /*0da0*/  BRA `(.L_x_9) ;  /* 0xfffffffc00fc7947 */ /* 0x000fc0000383ffff */
[----:B------:R-:W-:-:S00]  /*0db0*/  NOP ;  /* 0x0000000000007918 */ /* 0x000fc00000000000 */
        /* <DEDUP_REMOVED lines=12> */
.L_x_10:


//--------------------- .nv.shared.reserved.0     --------------------------
	.section	.nv.shared.reserved.0,"aw",@nobits
	.weak		__nv_reservedSMEM_offset_0_alias
	.size		__nv_reservedSMEM_offset_0_alias, 0, 64
	.other		__nv_reservedSMEM_offset_0_alias,@"STO_CUDA_RESERVED_SHARED STV_DEFAULT"
__nv_reservedSMEM_offset_0_alias:
	.zero		0
	.zero		64


//--------------------- .nv.constant0.conv1d_kernel --------------------------
	.section	.nv.constant0.conv1d_kernel,"a",@progbits
	.sectionflags	@""
	.align	4
.nv.constant0.conv1d_kernel:
	.zero		956


//--------------------- SYMBOLS --------------------------

	.type		.nv.reservedSmem.offset0,@object
	.size		.nv.reservedSmem.offset0,0x4
